	.headerflags	@"EF_CUDA_TEXMODE_UNIFIED EF_CUDA_64BIT_ADDRESS EF_CUDA_ACCELERATORS EF_CUDA_SM90 EF_CUDA_VIRTUAL_SM(EF_CUDA_SM90)"
	.elftype	@"ET_EXEC"


//--------------------- .nv.info                  --------------------------
	.section	.nv.info,"",@"SHT_CUDA_INFO"
	.align	4


	//----- nvinfo : EIATTR_REGCOUNT
	.align		4
        /*0000*/ 	.byte	0x04, 0x2f
        /*0002*/ 	.short	(.L_1 - .L_0)
	.align		4
.L_0:
        /*0004*/ 	.word	index@(triton_poi_fused_add_convolution_mul_sigmoid_9)
        /*0008*/ 	.word	0x00000017


	//----- nvinfo : EIATTR_MIN_STACK_SIZE
	.align		4
.L_1:
        /*000c*/ 	.byte	0x04, 0x12
        /*000e*/ 	.short	(.L_3 - .L_2)
	.align		4
.L_2:
        /*0010*/ 	.word	index@(triton_poi_fused_add_convolution_mul_sigmoid_9)
        /*0014*/ 	.word	0x00000000


	//----- nvinfo : EIATTR_FRAME_SIZE
	.align		4
.L_3:
        /*0018*/ 	.byte	0x04, 0x11
        /*001a*/ 	.short	(.L_5 - .L_4)
	.align		4
.L_4:
        /*001c*/ 	.word	index@(triton_poi_fused_add_convolution_mul_sigmoid_9)
        /*0020*/ 	.word	0x00000000


	//----- nvinfo : EIATTR_MIN_STACK_SIZE
	.align		4
.L_5:
        /*0024*/ 	.byte	0x04, 0x12
        /*0026*/ 	.short	(.L_7 - .L_6)
	.align		4
.L_6:
        /*0028*/ 	.word	index@(triton_poi_fused_add_convolution_mul_sigmoid_9)
        /*002c*/ 	.word	0x00000000
.L_7:


//--------------------- .nv.info.triton_poi_fused_add_convolution_mul_sigmoid_9 --------------------------
	.section	.nv.info.triton_poi_fused_add_convolution_mul_sigmoid_9,"",@"SHT_CUDA_INFO"
	.sectionflags	@""
	.align	4


	//----- nvinfo : EIATTR_CUDA_API_VERSION
	.align		4
        /*0000*/ 	.byte	0x04, 0x37
        /*0002*/ 	.short	(.L_9 - .L_8)
.L_8:
        /*0004*/ 	.word	0x0000007c


	//----- nvinfo : EIATTR_KPARAM_INFO
	.align		4
.L_9:
        /*0008*/ 	.byte	0x04, 0x17
        /*000a*/ 	.short	(.L_11 - .L_10)
.L_10:
        /*000c*/ 	.word	0x00000000
        /*0010*/ 	.short	0x0006
        /*0012*/ 	.short	0x0030
        /*0014*/ 	.byte	0x00, 0xf0, 0x11, 0x00


	//----- nvinfo : EIATTR_KPARAM_INFO
	.align		4
.L_11:
        /*0018*/ 	.byte	0x04, 0x17
        /*001a*/ 	.short	(.L_13 - .L_12)
.L_12:
        /*001c*/ 	.word	0x00000000
        /*0020*/ 	.short	0x0005
        /*0022*/ 	.short	0x0028
        /*0024*/ 	.byte	0x00, 0xf4, 0x21, 0x00


	//----- nvinfo : EIATTR_KPARAM_INFO
	.align		4
.L_13:
        /*0028*/ 	.byte	0x04, 0x17
        /*002a*/ 	.short	(.L_15 - .L_14)
.L_14:
        /*002c*/ 	.word	0x00000000
        /*0030*/ 	.short	0x0004
        /*0032*/ 	.short	0x0020
        /*0034*/ 	.byte	0x00, 0xf4, 0x21, 0x00


	//----- nvinfo : EIATTR_KPARAM_INFO
	.align		4
.L_15:
        /*0038*/ 	.byte	0x04, 0x17
        /*003a*/ 	.short	(.L_17 - .L_16)
.L_16:
        /*003c*/ 	.word	0x00000000
        /*0040*/ 	.short	0x0003
        /*0042*/ 	.short	0x0018
        /*0044*/ 	.byte	0x00, 0xf4, 0x21, 0x00


	//----- nvinfo : EIATTR_KPARAM_INFO
	.align		4
.L_17:
        /*0048*/ 	.byte	0x04, 0x17
        /*004a*/ 	.short	(.L_19 - .L_18)
.L_18:
        /*004c*/ 	.word	0x00000000
        /*0050*/ 	.short	0x0002
        /*0052*/ 	.short	0x0010
        /*0054*/ 	.byte	0x00, 0xf4, 0x21, 0x00


	//----- nvinfo : EIATTR_KPARAM_INFO
	.align		4
.L_19:
        /*0058*/ 	.byte	0x04, 0x17
        /*005a*/ 	.short	(.L_21 - .L_20)
.L_20:
        /*005c*/ 	.word	0x00000000
        /*0060*/ 	.short	0x0001
        /*0062*/ 	.short	0x0008
        /*0064*/ 	.byte	0x00, 0xf4, 0x21, 0x00


	//----- nvinfo : EIATTR_KPARAM_INFO
	.align		4
.L_21:
        /*0068*/ 	.byte	0x04, 0x17
        /*006a*/ 	.short	(.L_23 - .L_22)
.L_22:
        /*006c*/ 	.word	0x00000000
        /*0070*/ 	.short	0x0000
        /*0072*/ 	.short	0x0000
        /*0074*/ 	.byte	0x00, 0xf4, 0x21, 0x00


	//----- nvinfo : EIATTR_SPARSE_MMA_MASK
	.align		4
.L_23:
        /*0078*/ 	.byte	0x03, 0x50
        /*007a*/ 	.short	0x0000


	//----- nvinfo : EIATTR_MAXREG_COUNT
	.align		4
        /*007c*/ 	.byte	0x03, 0x1b
        /*007e*/ 	.short	0x00ff


	//----- nvinfo : EIATTR_EXIT_INSTR_OFFSETS
	.align		4
        /*0080*/ 	.byte	0x04, 0x1c
        /*0082*/ 	.short	(.L_25 - .L_24)


	//   ....[0]....
.L_24:
        /*0084*/ 	.word	0x000004c0


	//   ....[1]....
        /*0088*/ 	.word	0x000004e0


	//----- nvinfo : EIATTR_REQNTID
	.align		4
.L_25:
        /*008c*/ 	.byte	0x04, 0x10
        /*008e*/ 	.short	(.L_27 - .L_26)
.L_26:
        /*0090*/ 	.word	0x00000080
        /*0094*/ 	.word	0x00000001
        /*0098*/ 	.word	0x00000001


	//----- nvinfo : EIATTR_CBANK_PARAM_SIZE
	.align		4
.L_27:
        /*009c*/ 	.byte	0x03, 0x19
        /*009e*/ 	.short	0x0034


	//----- nvinfo : EIATTR_PARAM_CBANK
	.align		4
        /*00a0*/ 	.byte	0x04, 0x0a
        /*00a2*/ 	.short	(.L_29 - .L_28)
	.align		4
.L_28:
        /*00a4*/ 	.word	index@(.nv.constant0.triton_poi_fused_add_convolution_mul_sigmoid_9)
        /*00a8*/ 	.short	0x0210
        /*00aa*/ 	.short	0x0034


	//----- nvinfo : EIATTR_SW_WAR
	.align		4
.L_29:
        /*00ac*/ 	.byte	0x04, 0x36
        /*00ae*/ 	.short	(.L_31 - .L_30)
.L_30:
        /*00b0*/ 	.word	0x00000008
.L_31:


//--------------------- .nv.callgraph             --------------------------
	.section	.nv.callgraph,"",@"SHT_CUDA_CALLGRAPH"
	.align	4
	.sectionentsize	8
	.align		4
        /*0000*/ 	.word	0x00000000
	.align		4
        /*0004*/ 	.word	0xffffffff
	.align		4
        /*0008*/ 	.word	0x00000000
	.align		4
        /*000c*/ 	.word	0xfffffffe
	.align		4
        /*0010*/ 	.word	0x00000000
	.align		4
        /*0014*/ 	.word	0xfffffffd
	.align		4
        /*0018*/ 	.word	0x00000000
	.align		4
        /*001c*/ 	.word	0xfffffffc


//--------------------- .text.triton_poi_fused_add_convolution_mul_sigmoid_9 --------------------------
	.section	.text.triton_poi_fused_add_convolution_mul_sigmoid_9,"ax",@progbits
	.align	128
        .global         triton_poi_fused_add_convolution_mul_sigmoid_9
        .type           triton_poi_fused_add_convolution_mul_sigmoid_9,@function
        .size           triton_poi_fused_add_convolution_mul_sigmoid_9,(.L_x_1 - triton_poi_fused_add_convolution_mul_sigmoid_9)
        .other          triton_poi_fused_add_convolution_mul_sigmoid_9,@"STO_CUDA_ENTRY STV_DEFAULT"
triton_poi_fused_add_convolution_mul_sigmoid_9:
.text.triton_poi_fused_add_convolution_mul_sigmoid_9:
[----:B------:R-:W0:Y:S01]  /*0000*/  LDC R1, c[0x0][0x28] ;  /* 0x00000a00ff017b82 */ /* 0x000e220000000800 */
[----:B------:R-:W1:Y:S07]  /*0010*/  S2R R0, SR_TID.X ;  /* 0x0000000000007919 */ /* 0x000e6e0000002100 */
[----:B------:R-:W2:Y:S01]  /*0020*/  LDC.64 R2, c[0x0][0x218] ;  /* 0x00008600ff027b82 */ /* 0x000ea20000000a00 */
[----:B------:R-:W-:Y:S02]  /*0030*/  CS2R R10, SRZ ;  /* 0x00000000000a7805 */ /* 0x000fe4000001ff00 */
[----:B------:R-:W-:Y:S01]  /*0040*/  CS2R R8, SRZ ;  /* 0x0000000000087805 */ /* 0x000fe2000001ff00 */
[----:B------:R-:W3:Y:S01]  /*0050*/  S2R R7, SR_CTAID.X ;  /* 0x0000000000077919 */ /* 0x000ee20000002500 */
[----:B------:R-:W-:Y:S01]  /*0060*/  CS2R R16, SRZ ;  /* 0x0000000000107805 */ /* 0x000fe2000001ff00 */
[----:B------:R-:W-:-:S02]  /*0070*/  ULDC.64 UR4, c[0x0][0x208] ;  /* 0x0000820000047ab9 */ /* 0x000fc40000000a00 */
[----:B------:R-:W4:Y:S08]  /*0080*/  LDC.64 R14, c[0x0][0x228] ;  /* 0x00008a00ff0e7b82 */ /* 0x000f300000000a00 */
[----:B------:R-:W5:Y:S08]  /*0090*/  LDC.64 R18, c[0x0][0x220] ;  /* 0x00008800ff127b82 */ /* 0x000f700000000a00 */
[----:B------:R-:W5:Y:S01]  /*00a0*/  LDC.64 R12, c[0x0][0x230] ;  /* 0x00008c00ff0c7b82 */ /* 0x000f620000000a00 */
[----:B-1----:R-:W-:-:S02]  /*00b0*/  SHF.L.U32 R0, R0, 0x1, RZ ;  /* 0x0000000100007819 */ /* 0x002fc400000006ff */
[----:B---3--:R-:W-:Y:S02]  /*00c0*/  SHF.R.S32.HI R5, RZ, 0x17, R7 ;  /* 0x00000017ff057819 */ /* 0x008fe40000011407 */
[----:B------:R-:W-:Y:S02]  /*00d0*/  LOP3.LUT R0, R0, 0xfe, RZ, 0xc0, !PT ;  /* 0x000000fe00007812 */ /* 0x000fe400078ec0ff */
[----:B------:R-:W-:Y:S02]  /*00e0*/  SGXT R5, R5, 0x1 ;  /* 0x000000010505781a */ /* 0x000fe40000000200 */
[----:B------:R-:W-:-:S04]  /*00f0*/  LEA R0, R7, R0, 0x8 ;  /* 0x0000000007007211 */ /* 0x000fc800078e40ff */
[----:B------:R-:W-:Y:S01]  /*0100*/  LEA.HI R5, R5, R0, RZ, 0x4 ;  /* 0x0000000005057211 */ /* 0x000fe200078f20ff */
[C---:B--2---:R-:W-:Y:S01]  /*0110*/  IMAD.WIDE R2, R0.reuse, 0x4, R2 ;  /* 0x0000000400027825 */ /* 0x044fe200078e0202 */
[----:B------:R-:W-:Y:S02]  /*0120*/  ISETP.GE.AND P0, PT, R0, 0x100, PT ;  /* 0x000001000000780c */ /* 0x000fe40003f06270 */
[----:B------:R-:W-:-:S04]  /*0130*/  SHF.R.S32.HI R5, RZ, 0x4, R5 ;  /* 0x00000004ff057819 */ /* 0x000fc80000011405 */
[----:B------:R-:W-:-:S04]  /*0140*/  LEA.HI R4, R5, R5, RZ, 0x2 ;  /* 0x0000000505047211 */ /* 0x000fc800078f10ff */
[----:B------:R-:W-:-:S03]  /*0150*/  LOP3.LUT R4, R4, 0xfffffffc, RZ, 0xc0, !PT ;  /* 0xfffffffc04047812 */ /* 0x000fc600078ec0ff */
[----:B------:R-:W2:Y:S01]  /*0160*/  @!P0 LDG.E.64 R8, desc[UR4][R2.64] ;  /* 0x0000000402088981 */ /* 0x000ea2000c1e1b00 */
[----:B------:R-:W-:Y:S02]  /*0170*/  IADD3 R7, R5, -R4, RZ ;  /* 0x8000000405077210 */ /* 0x000fe40007ffe0ff */
[----:B------:R-:W1:Y:S03]  /*0180*/  LDC.64 R4, c[0x0][0x210] ;  /* 0x00008400ff047b82 */ /* 0x000e660000000a00 */
[----:B----4-:R-:W-:-:S05]  /*0190*/  IMAD.WIDE R14, R7, 0x4, R14 ;  /* 0x00000004070e7825 */ /* 0x010fca00078e020e */
[----:B------:R-:W2:Y:S04]  /*01a0*/  @!P0 LDG.E.EL R11, desc[UR4][R14.64] ;  /* 0x000000040e0b8981 */ /* 0x000ea8000c2e1900 */
[----:B------:R3:W4:Y:S01]  /*01b0*/  @!P0 LDG.E.EL R16, desc[UR4][R14.64] ;  /* 0x000000040e108981 */ /* 0x000722000c2e1900 */
[----:B-----5:R-:W-:Y:S01]  /*01c0*/  IMAD.WIDE R18, R7, 0x4, R18 ;  /* 0x0000000407127825 */ /* 0x020fe200078e0212 */
[----:B------:R-:W-:-:S04]  /*01d0*/  CS2R R6, SRZ ;  /* 0x0000000000067805 */ /* 0x000fc8000001ff00 */
[----:B------:R-:W5:Y:S04]  /*01e0*/  @!P0 LDG.E.EL R10, desc[UR4][R18.64] ;  /* 0x00000004120a8981 */ /* 0x000f68000c2e1900 */
[----:B------:R1:W5:Y:S02]  /*01f0*/  @!P0 LDG.E.EL R17, desc[UR4][R18.64] ;  /* 0x0000000412118981 */ /* 0x000364000c2e1900 */
[----:B-1----:R-:W-:-:S05]  /*0200*/  IMAD.WIDE R4, R0, 0x4, R4 ;  /* 0x0000000400047825 */ /* 0x002fca00078e0204 */
[----:B------:R-:W5:Y:S01]  /*0210*/  @!P0 LDG.E.64 R6, desc[UR4][R4.64] ;  /* 0x0000000404068981 */ /* 0x000f62000c1e1b00 */
[----:B---3--:R-:W-:Y:S01]  /*0220*/  CS2R R14, SRZ ;  /* 0x00000000000e7805 */ /* 0x008fe2000001ff00 */
[----:B0-----:R-:W-:-:S05]  /*0230*/  IMAD.WIDE R12, R0, 0x4, R12 ;  /* 0x00000004000c7825 */ /* 0x001fca00078e020c */
[----:B------:R0:W3:Y:S01]  /*0240*/  @!P0 LDG.E.64 R14, desc[UR4][R12.64] ;  /* 0x000000040c0e8981 */ /* 0x0000e2000c1e1b00 */
[----:B------:R-:W-:Y:S01]  /*0250*/  HFMA2.MMA R19, -RZ, RZ, 1.625, 0 ;  /* 0x3e800000ff137435 */ /* 0x000fe200000001ff */
[----:B--2---:R-:W-:Y:S01]  /*0260*/  FADD R8, R11, R8 ;  /* 0x000000080b087221 */ /* 0x004fe20000000000 */
[----:B----4-:R-:W-:-:S03]  /*0270*/  FADD R9, R16, R9 ;  /* 0x0000000910097221 */ /* 0x010fc60000000000 */
[----:B------:R-:W-:Y:S01]  /*0280*/  FADD R11, RZ, -R8 ;  /* 0x80000008ff0b7221 */ /* 0x000fe20000000000 */
[----:B------:R-:W-:-:S03]  /*0290*/  FADD R16, RZ, -R9 ;  /* 0x80000009ff107221 */ /* 0x000fc60000000000 */
[----:B------:R-:W-:Y:S01]  /*02a0*/  FMUL R11, R11, 1.4426950216293334961 ;  /* 0x3fb8aa3b0b0b7820 */ /* 0x000fe20000400000 */
[----:B------:R-:W-:-:S04]  /*02b0*/  FMUL R20, R16, 1.4426950216293334961 ;  /* 0x3fb8aa3b10147820 */ /* 0x000fc80000400000 */
[----:B------:R-:W-:Y:S02]  /*02c0*/  FSETP.GEU.AND P1, PT, R11, -126, PT ;  /* 0xc2fc00000b00780b */ /* 0x000fe40003f2e000 */
[----:B------:R-:W-:-:S11]  /*02d0*/  FSETP.GEU.AND P2, PT, R20, -126, PT ;  /* 0xc2fc00001400780b */ /* 0x000fd60003f4e000 */
[----:B------:R-:W-:Y:S02]  /*02e0*/  @!P1 FMUL R11, R11, 0.5 ;  /* 0x3f0000000b0b9820 */ /* 0x000fe40000400000 */
[----:B------:R-:W-:Y:S02]  /*02f0*/  @!P2 FMUL R20, R20, 0.5 ;  /* 0x3f0000001414a820 */ /* 0x000fe40000400000 */
[----:B------:R-:W1:Y:S08]  /*0300*/  MUFU.EX2 R16, R11 ;  /* 0x0000000b00107308 */ /* 0x000e700000000800 */
[----:B0-----:R-:W0:Y:S01]  /*0310*/  MUFU.EX2 R12, R20 ;  /* 0x00000014000c7308 */ /* 0x001e220000000800 */
[----:B-1----:R-:W-:-:S04]  /*0320*/  @!P1 FMUL R16, R16, R16 ;  /* 0x0000001010109220 */ /* 0x002fc80000400000 */
[----:B------:R-:W-:Y:S01]  /*0330*/  FADD R16, R16, 1 ;  /* 0x3f80000010107421 */ /* 0x000fe20000000000 */
[----:B0-----:R-:W-:-:S04]  /*0340*/  @!P2 FMUL R12, R12, R12 ;  /* 0x0000000c0c0ca220 */ /* 0x001fc80000400000 */
[----:B------:R-:W-:Y:S01]  /*0350*/  FADD R18, R12, 1 ;  /* 0x3f8000000c127421 */ /* 0x000fe20000000000 */
[----:B------:R-:W-:Y:S01]  /*0360*/  FSETP.GT.AND P1, PT, R16, 8.50705917302346158658e+37, PT ;  /* 0x7e8000001000780b */ /* 0x000fe20003f24000 */
[----:B------:R-:W0:Y:S03]  /*0370*/  LDC.64 R12, c[0x0][0x238] ;  /* 0x00008e00ff0c7b82 */ /* 0x000e260000000a00 */
[----:B------:R-:W-:-:S09]  /*0380*/  FSETP.GT.AND P2, PT, R18, 8.50705917302346158658e+37, PT ;  /* 0x7e8000001200780b */ /* 0x000fd20003f44000 */
[----:B------:R-:W-:-:S04]  /*0390*/  @P1 FMUL R16, R16, 0.25 ;  /* 0x3e80000010101820 */ /* 0x000fc80000400000 */
[----:B------:R-:W-:Y:S02]  /*03a0*/  @P2 FMUL R18, R18, 0.25 ;  /* 0x3e80000012122820 */ /* 0x000fe40000400000 */
[----:B------:R-:W1:Y:S08]  /*03b0*/  MUFU.RCP R16, R16 ;  /* 0x0000001000107308 */ /* 0x000e700000001000 */
[----:B------:R-:W2:Y:S01]  /*03c0*/  MUFU.RCP R18, R18 ;  /* 0x0000001200127308 */ /* 0x000ea20000001000 */
[----:B------:R-:W-:-:S02]  /*03d0*/  FSEL R11, R19, 1, P1 ;  /* 0x3f800000130b7808 */ /* 0x000fc40000800000 */
[----:B------:R-:W-:Y:S01]  /*03e0*/  FSEL R19, R19, 1, P2 ;  /* 0x3f80000013137808 */ /* 0x000fe20001000000 */
[----:B-----5:R-:W-:Y:S01]  /*03f0*/  FADD R7, R10, R7 ;  /* 0x000000070a077221 */ /* 0x020fe20000000000 */
[----:B------:R-:W-:Y:S01]  /*0400*/  FADD R6, R17, R6 ;  /* 0x0000000611067221 */ /* 0x000fe20000000000 */
[----:B-1----:R-:W-:-:S04]  /*0410*/  FMUL R11, R16, R11 ;  /* 0x0000000b100b7220 */ /* 0x002fc80000400000 */
[----:B------:R-:W-:Y:S01]  /*0420*/  FMUL R11, R6, R11 ;  /* 0x0000000b060b7220 */ /* 0x000fe20000400000 */
[----:B--2---:R-:W-:-:S04]  /*0430*/  FMUL R10, R18, R19 ;  /* 0x00000013120a7220 */ /* 0x004fc80000400000 */
[----:B------:R-:W-:Y:S01]  /*0440*/  FMUL R10, R7, R10 ;  /* 0x0000000a070a7220 */ /* 0x000fe20000400000 */
[----:B------:R-:W-:Y:S01]  /*0450*/  FMUL R11, R11, 1.7999999523162841797 ;  /* 0x3fe666660b0b7820 */ /* 0x000fe20000400000 */
[----:B------:R1:W-:Y:S02]  /*0460*/  @!P0 STG.E.64 desc[UR4][R4.64], R6 ;  /* 0x0000000604008986 */ /* 0x0003e4000c101b04 */
[----:B------:R-:W-:Y:S02]  /*0470*/  FMUL R10, R10, 1.7999999523162841797 ;  /* 0x3fe666660a0a7820 */ /* 0x000fe40000400000 */
[----:B------:R1:W-:Y:S01]  /*0480*/  @!P0 STG.E.64 desc[UR4][R2.64], R8 ;  /* 0x0000000802008986 */ /* 0x0003e2000c101b04 */
[----:B---3--:R-:W-:Y:S01]  /*0490*/  FFMA R14, R11, 0.20000000298023223877, R14 ;  /* 0x3e4ccccd0b0e7823 */ /* 0x008fe2000000000e */
[----:B------:R-:W-:Y:S01]  /*04a0*/  FFMA R15, R10, 0.20000000298023223877, R15 ;  /* 0x3e4ccccd0a0f7823 */ /* 0x000fe2000000000f */
[----:B0-----:R-:W-:Y:S01]  /*04b0*/  IMAD.WIDE R12, R0, 0x4, R12 ;  /* 0x00000004000c7825 */ /* 0x001fe200078e020c */
[----:B------:R-:W-:Y:S06]  /*04c0*/  @P0 EXIT ;  /* 0x000000000000094d */ /* 0x000fec0003800000 */
[----:B------:R-:W-:Y:S01]  /*04d0*/  STG.E.64 desc[UR4][R12.64], R14 ;  /* 0x0000000e0c007986 */ /* 0x000fe2000c101b04 */
[----:B------:R-:W-:Y:S05]  /*04e0*/  EXIT ;  /* 0x000000000000794d */ /* 0x000fea0003800000 */
.L_x_0:
[----:B------:R-:W-:-:S00]  /*04f0*/  BRA `(.L_x_0) ;  /* 0xfffffffc00fc7947 */ /* 0x000fc0000383ffff */
[----:B------:R-:W-:-:S00]  /*0500*/  NOP ;  /* 0x0000000000007918 */ /* 0x000fc00000000000 */
[----:B------:R-:W-:-:S00]  /*0510*/  NOP ;  /* 0x0000000000007918 */ /* 0x000fc00000000000 */
[----:B------:R-:W-:-:S00]  /*0520*/  NOP ;  /* 0x0000000000007918 */ /* 0x000fc00000000000 */
[----:B------:R-:W-:-:S00]  /*0530*/  NOP ;  /* 0x0000000000007918 */ /* 0x000fc00000000000 */
[----:B------:R-:W-:-:S00]  /*0540*/  NOP ;  /* 0x0000000000007918 */ /* 0x000fc00000000000 */
[----:B------:R-:W-:-:S00]  /*0550*/  NOP ;  /* 0x0000000000007918 */ /* 0x000fc00000000000 */
[----:B------:R-:W-:-:S00]  /*0560*/  NOP ;  /* 0x0000000000007918 */ /* 0x000fc00000000000 */
[----:B------:R-:W-:-:S00]  /*0570*/  NOP ;  /* 0x0000000000007918 */ /* 0x000fc00000000000 */
.L_x_1:


//--------------------- .nv.constant0.triton_poi_fused_add_convolution_mul_sigmoid_9 --------------------------
	.section	.nv.constant0.triton_poi_fused_add_convolution_mul_sigmoid_9,"a",@progbits
	.sectionflags	@""
	.align	4
.nv.constant0.triton_poi_fused_add_convolution_mul_sigmoid_9:
	.zero		580
